	.headerflags	@"EF_CUDA_TEXMODE_UNIFIED EF_CUDA_64BIT_ADDRESS EF_CUDA_ACCELERATORS EF_CUDA_SM90 EF_CUDA_VIRTUAL_SM(EF_CUDA_SM90)"
	.elftype	@"ET_EXEC"


//--------------------- .nv.info                  --------------------------
	.section	.nv.info,"",@"SHT_CUDA_INFO"
	.align	4


	//----- nvinfo : EIATTR_REGCOUNT
	.align		4
        /*0000*/ 	.byte	0x04, 0x2f
        /*0002*/ 	.short	(.L_1 - .L_0)
	.align		4
.L_0:
        /*0004*/ 	.word	index@(triton_poi_fused_add_clamp_17)
        /*0008*/ 	.word	0x00000008


	//----- nvinfo : EIATTR_MIN_STACK_SIZE
	.align		4
.L_1:
        /*000c*/ 	.byte	0x04, 0x12
        /*000e*/ 	.short	(.L_3 - .L_2)
	.align		4
.L_2:
        /*0010*/ 	.word	index@(triton_poi_fused_add_clamp_17)
        /*0014*/ 	.word	0x00000000


	//----- nvinfo : EIATTR_FRAME_SIZE
	.align		4
.L_3:
        /*0018*/ 	.byte	0x04, 0x11
        /*001a*/ 	.short	(.L_5 - .L_4)
	.align		4
.L_4:
        /*001c*/ 	.word	index@(triton_poi_fused_add_clamp_17)
        /*0020*/ 	.word	0x00000000


	//----- nvinfo : EIATTR_MIN_STACK_SIZE
	.align		4
.L_5:
        /*0024*/ 	.byte	0x04, 0x12
        /*0026*/ 	.short	(.L_7 - .L_6)
	.align		4
.L_6:
        /*0028*/ 	.word	index@(triton_poi_fused_add_clamp_17)
        /*002c*/ 	.word	0x00000000
.L_7:


//--------------------- .nv.info.triton_poi_fused_add_clamp_17 --------------------------
	.section	.nv.info.triton_poi_fused_add_clamp_17,"",@"SHT_CUDA_INFO"
	.sectionflags	@""
	.align	4


	//----- nvinfo : EIATTR_CUDA_API_VERSION
	.align		4
        /*0000*/ 	.byte	0x04, 0x37
        /*0002*/ 	.short	(.L_9 - .L_8)
.L_8:
        /*0004*/ 	.word	0x0000007c


	//----- nvinfo : EIATTR_KPARAM_INFO
	.align		4
.L_9:
        /*0008*/ 	.byte	0x04, 0x17
        /*000a*/ 	.short	(.L_11 - .L_10)
.L_10:
        /*000c*/ 	.word	0x00000000
        /*0010*/ 	.short	0x0001
        /*0012*/ 	.short	0x0008
        /*0014*/ 	.byte	0x00, 0xf0, 0x11, 0x00


	//----- nvinfo : EIATTR_KPARAM_INFO
	.align		4
.L_11:
        /*0018*/ 	.byte	0x04, 0x17
        /*001a*/ 	.short	(.L_13 - .L_12)
.L_12:
        /*001c*/ 	.word	0x00000000
        /*0020*/ 	.short	0x0000
        /*0022*/ 	.short	0x0000
        /*0024*/ 	.byte	0x00, 0xf4, 0x21, 0x00


	//----- nvinfo : EIATTR_SPARSE_MMA_MASK
	.align		4
.L_13:
        /*0028*/ 	.byte	0x03, 0x50
        /*002a*/ 	.short	0x0000


	//----- nvinfo : EIATTR_MAXREG_COUNT
	.align		4
        /*002c*/ 	.byte	0x03, 0x1b
        /*002e*/ 	.short	0x00ff


	//----- nvinfo : EIATTR_EXIT_INSTR_OFFSETS
	.align		4
        /*0030*/ 	.byte	0x04, 0x1c
        /*0032*/ 	.short	(.L_15 - .L_14)


	//   ....[0]....
.L_14:
        /*0034*/ 	.word	0x00000100


	//   ....[1]....
        /*0038*/ 	.word	0x00000130


	//----- nvinfo : EIATTR_REQNTID
	.align		4
.L_15:
        /*003c*/ 	.byte	0x04, 0x10
        /*003e*/ 	.short	(.L_17 - .L_16)
.L_16:
        /*0040*/ 	.word	0x00000020
        /*0044*/ 	.word	0x00000001
        /*0048*/ 	.word	0x00000001


	//----- nvinfo : EIATTR_CBANK_PARAM_SIZE
	.align		4
.L_17:
        /*004c*/ 	.byte	0x03, 0x19
        /*004e*/ 	.short	0x000c


	//----- nvinfo : EIATTR_PARAM_CBANK
	.align		4
        /*0050*/ 	.byte	0x04, 0x0a
        /*0052*/ 	.short	(.L_19 - .L_18)
	.align		4
.L_18:
        /*0054*/ 	.word	index@(.nv.constant0.triton_poi_fused_add_clamp_17)
        /*0058*/ 	.short	0x0210
        /*005a*/ 	.short	0x000c


	//----- nvinfo : EIATTR_SW_WAR
	.align		4
.L_19:
        /*005c*/ 	.byte	0x04, 0x36
        /*005e*/ 	.short	(.L_21 - .L_20)
.L_20:
        /*0060*/ 	.word	0x00000008
.L_21:


//--------------------- .nv.callgraph             --------------------------
	.section	.nv.callgraph,"",@"SHT_CUDA_CALLGRAPH"
	.align	4
	.sectionentsize	8
	.align		4
        /*0000*/ 	.word	0x00000000
	.align		4
        /*0004*/ 	.word	0xffffffff
	.align		4
        /*0008*/ 	.word	0x00000000
	.align		4
        /*000c*/ 	.word	0xfffffffe
	.align		4
        /*0010*/ 	.word	0x00000000
	.align		4
        /*0014*/ 	.word	0xfffffffd
	.align		4
        /*0018*/ 	.word	0x00000000
	.align		4
        /*001c*/ 	.word	0xfffffffc


//--------------------- .text.triton_poi_fused_add_clamp_17 --------------------------
	.section	.text.triton_poi_fused_add_clamp_17,"ax",@progbits
	.align	128
        .global         triton_poi_fused_add_clamp_17
        .type           triton_poi_fused_add_clamp_17,@function
        .size           triton_poi_fused_add_clamp_17,(.L_x_1 - triton_poi_fused_add_clamp_17)
        .other          triton_poi_fused_add_clamp_17,@"STO_CUDA_ENTRY STV_DEFAULT"
triton_poi_fused_add_clamp_17:
.text.triton_poi_fused_add_clamp_17:
[----:B------:R-:W0:Y:S02]  /*0000*/  LDC R1, c[0x0][0x28] ;  /* 0x00000a00ff017b82 */ /* 0x000e240000000800 */
[----:B------:R-:W1:Y:S01]  /*0010*/  S2R R2, SR_TID.X ;  /* 0x0000000000027919 */ /* 0x000e620000002100 */
[----:B------:R-:W2:Y:S01]  /*0020*/  LDC.64 R4, c[0x0][0x210] ;  /* 0x00008400ff047b82 */ /* 0x000ea20000000a00 */
[----:B------:R-:W3:Y:S01]  /*0030*/  S2R R3, SR_CTAID.X ;  /* 0x0000000000037919 */ /* 0x000ee20000002500 */
[C---:B-1----:R-:W-:Y:S02]  /*0040*/  LOP3.LUT R0, R2.reuse, 0xf, RZ, 0xc0, !PT ;  /* 0x0000000f02007812 */ /* 0x042fe400078ec0ff */
[----:B------:R-:W-:-:S03]  /*0050*/  LOP3.LUT P0, RZ, R2, 0x10, RZ, 0xc0, !PT ;  /* 0x0000001002ff7812 */ /* 0x000fc6000780c0ff */
[----:B---3--:R-:W-:-:S04]  /*0060*/  IMAD R3, R3, 0x10, R0 ;  /* 0x0000001003037824 */ /* 0x008fc800078e0200 */
[C---:B--2---:R-:W-:Y:S01]  /*0070*/  IMAD.WIDE R4, R3.reuse, 0x8, R4 ;  /* 0x0000000803047825 */ /* 0x044fe200078e0204 */
[----:B------:R-:W-:Y:S02]  /*0080*/  I2FP.F32.S32 R0, R3 ;  /* 0x0000000300007245 */ /* 0x000fe40000201400 */
[----:B------:R-:W-:-:S03]  /*0090*/  ISETP.LT.AND P0, PT, R3, 0x10, !P0 ;  /* 0x000000100300780c */ /* 0x000fc60004701270 */
[----:B------:R-:W-:-:S05]  /*00a0*/  FMUL R0, R0, 0.46666666865348815918 ;  /* 0x3eeeeeef00007820 */ /* 0x000fca0000400000 */
[----:B------:R-:W-:-:S06]  /*00b0*/  FMNMX R0, RZ, R0, !PT ;  /* 0x00000000ff007209 */ /* 0x000fcc0007800000 */
[----:B------:R-:W1:Y:S02]  /*00c0*/  F2I.TRUNC.NTZ R0, R0 ;  /* 0x0000000000007305 */ /* 0x000e64000020f100 */
[----:B-1----:R-:W-:-:S05]  /*00d0*/  VIMNMX R2, R0, 0x6, PT ;  /* 0x0000000600027848 */ /* 0x002fca0003fe0100 */
[----:B------:R-:W-:-:S05]  /*00e0*/  VIADD R2, R2, 0x1 ;  /* 0x0000000102027836 */ /* 0x000fca0000000000 */
[----:B------:R-:W-:Y:S01]  /*00f0*/  SHF.R.S32.HI R3, RZ, 0x1f, R2 ;  /* 0x0000001fff037819 */ /* 0x000fe20000011402 */
[----:B------:R-:W-:Y:S06]  /*0100*/  @!P0 EXIT ;  /* 0x000000000000894d */ /* 0x000fec0003800000 */
[----:B------:R-:W-:Y:S02]  /*0110*/  ULDC.64 UR4, c[0x0][0x208] ;  /* 0x0000820000047ab9 */ /* 0x000fe40000000a00 */
[----:B------:R-:W-:Y:S01]  /*0120*/  STG.E.64 desc[UR4][R4.64], R2 ;  /* 0x0000000204007986 */ /* 0x000fe2000c101b04 */
[----:B------:R-:W-:Y:S05]  /*0130*/  EXIT ;  /* 0x000000000000794d */ /* 0x000fea0003800000 */
.L_x_0:
[----:B------:R-:W-:-:S00]  /*0140*/  BRA `(.L_x_0) ;  /* 0xfffffffc00fc7947 */ /* 0x000fc0000383ffff */
[----:B------:R-:W-:-:S00]  /*0150*/  NOP ;  /* 0x0000000000007918 */ /* 0x000fc00000000000 */
        /* <DEDUP_REMOVED lines=10> */
.L_x_1:


//--------------------- .nv.constant0.triton_poi_fused_add_clamp_17 --------------------------
	.section	.nv.constant0.triton_poi_fused_add_clamp_17,"a",@progbits
	.sectionflags	@""
	.align	4
.nv.constant0.triton_poi_fused_add_clamp_17:
	.zero		540
